	.headerflags	@"EF_CUDA_TEXMODE_UNIFIED EF_CUDA_64BIT_ADDRESS EF_CUDA_ACCELERATORS EF_CUDA_SM90 EF_CUDA_VIRTUAL_SM(EF_CUDA_SM90)"
	.elftype	@"ET_EXEC"


//--------------------- .nv.info                  --------------------------
	.section	.nv.info,"",@"SHT_CUDA_INFO"
	.align	4


	//----- nvinfo : EIATTR_REGCOUNT
	.align		4
        /*0000*/ 	.byte	0x04, 0x2f
        /*0002*/ 	.short	(.L_1 - .L_0)
	.align		4
.L_0:
        /*0004*/ 	.word	index@(triton_poi_fused_cat_33)
        /*0008*/ 	.word	0x00000012


	//----- nvinfo : EIATTR_MIN_STACK_SIZE
	.align		4
.L_1:
        /*000c*/ 	.byte	0x04, 0x12
        /*000e*/ 	.short	(.L_3 - .L_2)
	.align		4
.L_2:
        /*0010*/ 	.word	index@(triton_poi_fused_cat_33)
        /*0014*/ 	.word	0x00000000


	//----- nvinfo : EIATTR_FRAME_SIZE
	.align		4
.L_3:
        /*0018*/ 	.byte	0x04, 0x11
        /*001a*/ 	.short	(.L_5 - .L_4)
	.align		4
.L_4:
        /*001c*/ 	.word	index@(triton_poi_fused_cat_33)
        /*0020*/ 	.word	0x00000000


	//----- nvinfo : EIATTR_MIN_STACK_SIZE
	.align		4
.L_5:
        /*0024*/ 	.byte	0x04, 0x12
        /*0026*/ 	.short	(.L_7 - .L_6)
	.align		4
.L_6:
        /*0028*/ 	.word	index@(triton_poi_fused_cat_33)
        /*002c*/ 	.word	0x00000000
.L_7:


//--------------------- .nv.info.triton_poi_fused_cat_33 --------------------------
	.section	.nv.info.triton_poi_fused_cat_33,"",@"SHT_CUDA_INFO"
	.sectionflags	@""
	.align	4


	//----- nvinfo : EIATTR_CUDA_API_VERSION
	.align		4
        /*0000*/ 	.byte	0x04, 0x37
        /*0002*/ 	.short	(.L_9 - .L_8)
.L_8:
        /*0004*/ 	.word	0x0000007c


	//----- nvinfo : EIATTR_KPARAM_INFO
	.align		4
.L_9:
        /*0008*/ 	.byte	0x04, 0x17
        /*000a*/ 	.short	(.L_11 - .L_10)
.L_10:
        /*000c*/ 	.word	0x00000000
        /*0010*/ 	.short	0x0004
        /*0012*/ 	.short	0x0020
        /*0014*/ 	.byte	0x00, 0xf0, 0x11, 0x00


	//----- nvinfo : EIATTR_KPARAM_INFO
	.align		4
.L_11:
        /*0018*/ 	.byte	0x04, 0x17
        /*001a*/ 	.short	(.L_13 - .L_12)
.L_12:
        /*001c*/ 	.word	0x00000000
        /*0020*/ 	.short	0x0003
        /*0022*/ 	.short	0x0018
        /*0024*/ 	.byte	0x00, 0xf4, 0x21, 0x00


	//----- nvinfo : EIATTR_KPARAM_INFO
	.align		4
.L_13:
        /*0028*/ 	.byte	0x04, 0x17
        /*002a*/ 	.short	(.L_15 - .L_14)
.L_14:
        /*002c*/ 	.word	0x00000000
        /*0030*/ 	.short	0x0002
        /*0032*/ 	.short	0x0010
        /*0034*/ 	.byte	0x00, 0xf4, 0x21, 0x00


	//----- nvinfo : EIATTR_KPARAM_INFO
	.align		4
.L_15:
        /*0038*/ 	.byte	0x04, 0x17
        /*003a*/ 	.short	(.L_17 - .L_16)
.L_16:
        /*003c*/ 	.word	0x00000000
        /*0040*/ 	.short	0x0001
        /*0042*/ 	.short	0x0008
        /*0044*/ 	.byte	0x00, 0xf4, 0x21, 0x00


	//----- nvinfo : EIATTR_KPARAM_INFO
	.align		4
.L_17:
        /*0048*/ 	.byte	0x04, 0x17
        /*004a*/ 	.short	(.L_19 - .L_18)
.L_18:
        /*004c*/ 	.word	0x00000000
        /*0050*/ 	.short	0x0000
        /*0052*/ 	.short	0x0000
        /*0054*/ 	.byte	0x00, 0xf4, 0x21, 0x00


	//----- nvinfo : EIATTR_SPARSE_MMA_MASK
	.align		4
.L_19:
        /*0058*/ 	.byte	0x03, 0x50
        /*005a*/ 	.short	0x0000


	//----- nvinfo : EIATTR_MAXREG_COUNT
	.align		4
        /*005c*/ 	.byte	0x03, 0x1b
        /*005e*/ 	.short	0x00ff


	//----- nvinfo : EIATTR_EXIT_INSTR_OFFSETS
	.align		4
        /*0060*/ 	.byte	0x04, 0x1c
        /*0062*/ 	.short	(.L_21 - .L_20)


	//   ....[0]....
.L_20:
        /*0064*/ 	.word	0x00000270


	//----- nvinfo : EIATTR_REQNTID
	.align		4
.L_21:
        /*0068*/ 	.byte	0x04, 0x10
        /*006a*/ 	.short	(.L_23 - .L_22)
.L_22:
        /*006c*/ 	.word	0x00000080
        /*0070*/ 	.word	0x00000001
        /*0074*/ 	.word	0x00000001


	//----- nvinfo : EIATTR_CBANK_PARAM_SIZE
	.align		4
.L_23:
        /*0078*/ 	.byte	0x03, 0x19
        /*007a*/ 	.short	0x0024


	//----- nvinfo : EIATTR_PARAM_CBANK
	.align		4
        /*007c*/ 	.byte	0x04, 0x0a
        /*007e*/ 	.short	(.L_25 - .L_24)
	.align		4
.L_24:
        /*0080*/ 	.word	index@(.nv.constant0.triton_poi_fused_cat_33)
        /*0084*/ 	.short	0x0210
        /*0086*/ 	.short	0x0024


	//----- nvinfo : EIATTR_SW_WAR
	.align		4
.L_25:
        /*0088*/ 	.byte	0x04, 0x36
        /*008a*/ 	.short	(.L_27 - .L_26)
.L_26:
        /*008c*/ 	.word	0x00000008
.L_27:


//--------------------- .nv.callgraph             --------------------------
	.section	.nv.callgraph,"",@"SHT_CUDA_CALLGRAPH"
	.align	4
	.sectionentsize	8
	.align		4
        /*0000*/ 	.word	0x00000000
	.align		4
        /*0004*/ 	.word	0xffffffff
	.align		4
        /*0008*/ 	.word	0x00000000
	.align		4
        /*000c*/ 	.word	0xfffffffe
	.align		4
        /*0010*/ 	.word	0x00000000
	.align		4
        /*0014*/ 	.word	0xfffffffd
	.align		4
        /*0018*/ 	.word	0x00000000
	.align		4
        /*001c*/ 	.word	0xfffffffc


//--------------------- .text.triton_poi_fused_cat_33 --------------------------
	.section	.text.triton_poi_fused_cat_33,"ax",@progbits
	.align	128
        .global         triton_poi_fused_cat_33
        .type           triton_poi_fused_cat_33,@function
        .size           triton_poi_fused_cat_33,(.L_x_1 - triton_poi_fused_cat_33)
        .other          triton_poi_fused_cat_33,@"STO_CUDA_ENTRY STV_DEFAULT"
triton_poi_fused_cat_33:
.text.triton_poi_fused_cat_33:
[----:B------:R-:W-:Y:S01]  /*0000*/  LDC R1, c[0x0][0x28] ;  /* 0x00000a00ff017b82 */ /* 0x000fe20000000800 */
[----:B------:R-:W1:Y:S07]  /*0010*/  S2R R0, SR_TID.X ;  /* 0x0000000000007919 */ /* 0x000e6e0000002100 */
[----:B------:R-:W2:Y:S01]  /*0020*/  LDC.64 R6, c[0x0][0x210] ;  /* 0x00008400ff067b82 */ /* 0x000ea20000000a00 */
[----:B------:R-:W-:Y:S01]  /*0030*/  ULDC.64 UR4, c[0x0][0x208] ;  /* 0x0000820000047ab9 */ /* 0x000fe20000000a00 */
[----:B------:R-:W3:Y:S06]  /*0040*/  S2R R3, SR_CTAID.X ;  /* 0x0000000000037919 */ /* 0x000eec0000002500 */
[----:B------:R-:W4:Y:S01]  /*0050*/  LDC.64 R8, c[0x0][0x218] ;  /* 0x00008600ff087b82 */ /* 0x000f220000000a00 */
[----:B-1----:R-:W-:Y:S01]  /*0060*/  IMAD.SHL.U32 R0, R0, 0x2, RZ ;  /* 0x0000000200007824 */ /* 0x002fe200078e00ff */
[----:B---3--:R-:W-:-:S04]  /*0070*/  SHF.R.S32.HI R4, RZ, 0x17, R3 ;  /* 0x00000017ff047819 */ /* 0x008fc80000011403 */
[----:B------:R-:W-:Y:S02]  /*0080*/  LOP3.LUT R0, R0, 0xfe, RZ, 0xc0, !PT ;  /* 0x000000fe00007812 */ /* 0x000fe400078ec0ff */
[----:B------:R-:W-:-:S03]  /*0090*/  SGXT R4, R4, 0x1 ;  /* 0x000000010404781a */ /* 0x000fc60000000200 */
[----:B------:R-:W-:Y:S02]  /*00a0*/  IMAD R5, R3, 0x100, R0 ;  /* 0x0000010003057824 */ /* 0x000fe400078e0200 */
[----:B------:R-:W1:Y:S02]  /*00b0*/  LDC.64 R2, c[0x0][0x220] ;  /* 0x00008800ff027b82 */ /* 0x000e640000000a00 */
[----:B--2---:R-:W-:Y:S01]  /*00c0*/  IMAD.WIDE R6, R5, 0x4, R6 ;  /* 0x0000000405067825 */ /* 0x004fe200078e0206 */
[----:B------:R-:W-:Y:S02]  /*00d0*/  SHF.R.S32.HI R0, RZ, 0x1f, R5 ;  /* 0x0000001fff007819 */ /* 0x000fe40000011405 */
[-C--:B------:R-:W-:Y:S02]  /*00e0*/  LEA.HI R10, R4, R5.reuse, RZ, 0xe ;  /* 0x00000005040a7211 */ /* 0x080fe400078f70ff */
[----:B------:R-:W-:Y:S01]  /*00f0*/  LEA.HI R0, R0, R5, RZ, 0x6 ;  /* 0x0000000500007211 */ /* 0x000fe200078f30ff */
[----:B------:R-:W2:Y:S01]  /*0100*/  LDG.E.64 R6, desc[UR4][R6.64] ;  /* 0x0000000406067981 */ /* 0x000ea2000c1e1b00 */
[----:B------:R-:W-:-:S02]  /*0110*/  SHF.R.S32.HI R11, RZ, 0xe, R10 ;  /* 0x0000000eff0b7819 */ /* 0x000fc4000001140a */
[----:B------:R-:W-:-:S04]  /*0120*/  LOP3.LUT R4, R0, 0xffffffc0, RZ, 0xc0, !PT ;  /* 0xffffffc000047812 */ /* 0x000fc800078ec0ff */
[----:B------:R-:W-:-:S05]  /*0130*/  IADD3 R4, R5, -R4, RZ ;  /* 0x8000000405047210 */ /* 0x000fca0007ffe0ff */
[----:B------:R-:W-:-:S04]  /*0140*/  IMAD R11, R11, 0x40, R4 ;  /* 0x000000400b0b7824 */ /* 0x000fc800078e0204 */
[----:B----4-:R-:W-:-:S04]  /*0150*/  IMAD.WIDE R8, R11, 0x4, R8 ;  /* 0x000000040b087825 */ /* 0x010fc800078e0208 */
[----:B-1----:R-:W-:Y:S02]  /*0160*/  IMAD.WIDE R2, R11, 0x4, R2 ;  /* 0x000000040b027825 */ /* 0x002fe400078e0202 */
[----:B------:R-:W2:Y:S01]  /*0170*/  LDG.E.EL.64 R8, desc[UR4][R8.64] ;  /* 0x0000000408087981 */ /* 0x000ea2000c2e1b00 */
[----:B------:R-:W1:Y:S03]  /*0180*/  LDC.64 R10, c[0x0][0x228] ;  /* 0x00008a00ff0a7b82 */ /* 0x000e660000000a00 */
[----:B------:R-:W3:Y:S01]  /*0190*/  LDG.E.EL.64 R2, desc[UR4][R2.64] ;  /* 0x0000000402027981 */ /* 0x000ee2000c2e1b00 */
[----:B------:R-:W-:Y:S01]  /*01a0*/  SHF.L.U32 R0, R0, 0x1, RZ ;  /* 0x0000000100007819 */ /* 0x000fe200000006ff */
[----:B--2---:R-:W-:Y:S01]  /*01b0*/  FADD R5, R6, -R8 ;  /* 0x8000000806057221 */ /* 0x004fe20000000000 */
[----:B------:R-:W-:-:S03]  /*01c0*/  FADD R12, R7, -R9 ;  /* 0x80000009070c7221 */ /* 0x000fc60000000000 */
[----:B---3--:R-:W-:Y:S01]  /*01d0*/  FMUL R14, R2, R5 ;  /* 0x00000005020e7220 */ /* 0x008fe20000400000 */
[----:B------:R-:W-:-:S04]  /*01e0*/  FMUL R15, R3, R12 ;  /* 0x0000000c030f7220 */ /* 0x000fc80000400000 */
[----:B------:R-:W-:Y:S02]  /*01f0*/  FSETP.GT.AND P0, PT, R14, RZ, PT ;  /* 0x000000ff0e00720b */ /* 0x000fe40003f04000 */
[----:B------:R-:W-:Y:S02]  /*0200*/  FSETP.GT.AND P1, PT, R15, RZ, PT ;  /* 0x000000ff0f00720b */ /* 0x000fe40003f24000 */
[----:B------:R-:W-:-:S04]  /*0210*/  LOP3.LUT R5, R0, 0xffffff80, RZ, 0xc0, !PT ;  /* 0xffffff8000057812 */ /* 0x000fc800078ec0ff */
[----:B------:R-:W-:-:S05]  /*0220*/  IADD3 R5, R4, R5, RZ ;  /* 0x0000000504057210 */ /* 0x000fca0007ffe0ff */
[----:B-1----:R-:W-:-:S04]  /*0230*/  IMAD.WIDE R2, R5, 0x4, R10 ;  /* 0x0000000405027825 */ /* 0x002fc800078e020a */
[----:B------:R-:W-:Y:S01]  /*0240*/  @!P0 FMUL R14, R14, 0.10000000149011611938 ;  /* 0x3dcccccd0e0e8820 */ /* 0x000fe20000400000 */
[----:B------:R-:W-:-:S05]  /*0250*/  @!P1 FMUL R15, R15, 0.10000000149011611938 ;  /* 0x3dcccccd0f0f9820 */ /* 0x000fca0000400000 */
[----:B------:R-:W-:Y:S01]  /*0260*/  STG.E.64 desc[UR4][R2.64], R14 ;  /* 0x0000000e02007986 */ /* 0x000fe2000c101b04 */
[----:B------:R-:W-:Y:S05]  /*0270*/  EXIT ;  /* 0x000000000000794d */ /* 0x000fea0003800000 */
.L_x_0:
[----:B------:R-:W-:-:S00]  /*0280*/  BRA `(.L_x_0) ;  /* 0xfffffffc00fc7947 */ /* 0x000fc0000383ffff */
[----:B------:R-:W-:-:S00]  /*0290*/  NOP ;  /* 0x0000000000007918 */ /* 0x000fc00000000000 */
        /* <DEDUP_REMOVED lines=14> */
.L_x_1:


//--------------------- .nv.constant0.triton_poi_fused_cat_33 --------------------------
	.section	.nv.constant0.triton_poi_fused_cat_33,"a",@progbits
	.sectionflags	@""
	.align	4
.nv.constant0.triton_poi_fused_cat_33:
	.zero		564
